//
// Generated by NVIDIA NVVM Compiler
//
// Compiler Build ID: CL-36424714
// Cuda compilation tools, release 13.0, V13.0.88
// Based on NVVM 20.0.0
//

.version 9.0
.target sm_100
.address_size 64

	// .globl	_Z11convolutionPfS_S_xxx

.visible .entry _Z11convolutionPfS_S_xxx(
	.param .u64 .ptr .align 1 _Z11convolutionPfS_S_xxx_param_0,
	.param .u64 .ptr .align 1 _Z11convolutionPfS_S_xxx_param_1,
	.param .u64 .ptr .align 1 _Z11convolutionPfS_S_xxx_param_2,
	.param .u64 _Z11convolutionPfS_S_xxx_param_3,
	.param .u64 _Z11convolutionPfS_S_xxx_param_4,
	.param .u64 _Z11convolutionPfS_S_xxx_param_5
)
{
	.reg .pred 	%p<32>;
	.reg .b32 	%r<5>;
	.reg .b32 	%f<37>;
	.reg .b64 	%rd<101>;

	ld.param.u64 	%rd39, [_Z11convolutionPfS_S_xxx_param_0];
	ld.param.u64 	%rd35, [_Z11convolutionPfS_S_xxx_param_1];
	ld.param.u64 	%rd40, [_Z11convolutionPfS_S_xxx_param_2];
	ld.param.u64 	%rd36, [_Z11convolutionPfS_S_xxx_param_3];
	ld.param.u64 	%rd37, [_Z11convolutionPfS_S_xxx_param_4];
	ld.param.u64 	%rd38, [_Z11convolutionPfS_S_xxx_param_5];
	cvta.to.global.u64 	%rd1, %rd39;
	cvta.to.global.u64 	%rd2, %rd40;
	mov.u32 	%r1, %ctaid.x;
	mov.u32 	%r3, %ntid.x;
	mov.u32 	%r2, %tid.x;
	mad.lo.s32 	%r4, %r1, %r3, %r2;
	cvt.u64.u32 	%rd3, %r4;
	setp.lt.s64 	%p2, %rd38, 1;
	mov.f32 	%f35, 0f00000000;
	@%p2 bra 	$L__BB0_24;
	shr.u64 	%rd42, %rd38, 1;
	cvt.u64.u32 	%rd43, %r2;
	cvt.u64.u32 	%rd44, %r1;
	sub.s64 	%rd4, %rd44, %rd42;
	sub.s64 	%rd5, %rd43, %rd42;
	and.b64  	%rd6, %rd38, 3;
	and.b64  	%rd7, %rd38, 9223372036854775804;
	shl.b64 	%rd8, %rd38, 2;
	mov.b64 	%rd89, 0;
	mov.f32 	%f35, 0f00000000;
$L__BB0_2:
	setp.lt.u64 	%p3, %rd38, 4;
	add.s64 	%rd46, %rd89, %rd4;
	setp.gt.s64 	%p4, %rd46, -1;
	setp.lt.s64 	%p5, %rd46, %rd36;
	and.pred  	%p1, %p4, %p5;
	mul.lo.s64 	%rd10, %rd46, %rd37;
	mov.b64 	%rd97, 0;
	@%p3 bra 	$L__BB0_13;
	mad.lo.s64 	%rd47, %rd8, %rd89, %rd2;
	add.s64 	%rd90, %rd47, 8;
	not.pred 	%p6, %p1;
	mov.u64 	%rd91, %rd5;
	mov.u64 	%rd92, %rd7;
$L__BB0_4:
	mov.u64 	%rd93, %rd3;
	@%p6 bra 	$L__BB0_6;
	setp.gt.s64 	%p7, %rd91, -1;
	setp.lt.s64 	%p8, %rd91, %rd37;
	add.s64 	%rd48, %rd10, %rd91;
	selp.b64 	%rd49, %rd48, %rd3, %p8;
	selp.b64 	%rd93, %rd49, %rd3, %p7;
$L__BB0_6:
	ld.global.f32 	%f17, [%rd90+-8];
	shl.b64 	%rd50, %rd93, 2;
	add.s64 	%rd51, %rd1, %rd50;
	ld.global.f32 	%f18, [%rd51];
	fma.rn.f32 	%f3, %f17, %f18, %f35;
	mov.u64 	%rd94, %rd3;
	@%p6 bra 	$L__BB0_8;
	add.s64 	%rd52, %rd91, 1;
	setp.gt.s64 	%p10, %rd52, -1;
	setp.lt.s64 	%p11, %rd52, %rd37;
	add.s64 	%rd53, %rd52, %rd10;
	selp.b64 	%rd54, %rd53, %rd3, %p11;
	selp.b64 	%rd94, %rd54, %rd3, %p10;
$L__BB0_8:
	ld.global.f32 	%f19, [%rd90+-4];
	shl.b64 	%rd55, %rd94, 2;
	add.s64 	%rd56, %rd1, %rd55;
	ld.global.f32 	%f20, [%rd56];
	fma.rn.f32 	%f4, %f19, %f20, %f3;
	mov.u64 	%rd95, %rd3;
	@%p6 bra 	$L__BB0_10;
	add.s64 	%rd57, %rd91, 2;
	setp.gt.s64 	%p13, %rd57, -1;
	setp.lt.s64 	%p14, %rd57, %rd37;
	add.s64 	%rd58, %rd57, %rd10;
	selp.b64 	%rd59, %rd58, %rd3, %p14;
	selp.b64 	%rd95, %rd59, %rd3, %p13;
$L__BB0_10:
	ld.global.f32 	%f21, [%rd90];
	shl.b64 	%rd60, %rd95, 2;
	add.s64 	%rd61, %rd1, %rd60;
	ld.global.f32 	%f22, [%rd61];
	fma.rn.f32 	%f5, %f21, %f22, %f4;
	mov.u64 	%rd96, %rd3;
	@%p6 bra 	$L__BB0_12;
	add.s64 	%rd62, %rd91, 3;
	setp.gt.s64 	%p16, %rd62, -1;
	setp.lt.s64 	%p17, %rd62, %rd37;
	add.s64 	%rd63, %rd62, %rd10;
	selp.b64 	%rd64, %rd63, %rd3, %p17;
	selp.b64 	%rd96, %rd64, %rd3, %p16;
$L__BB0_12:
	ld.global.f32 	%f23, [%rd90+4];
	shl.b64 	%rd65, %rd96, 2;
	add.s64 	%rd66, %rd1, %rd65;
	ld.global.f32 	%f24, [%rd66];
	fma.rn.f32 	%f35, %f23, %f24, %f5;
	add.s64 	%rd92, %rd92, -4;
	add.s64 	%rd91, %rd91, 4;
	add.s64 	%rd90, %rd90, 16;
	setp.ne.s64 	%p18, %rd92, 0;
	mov.u64 	%rd97, %rd7;
	@%p18 bra 	$L__BB0_4;
$L__BB0_13:
	setp.eq.s64 	%p19, %rd6, 0;
	@%p19 bra 	$L__BB0_23;
	not.pred 	%p20, %p1;
	mov.u64 	%rd98, %rd3;
	@%p20 bra 	$L__BB0_16;
	add.s64 	%rd67, %rd97, %rd5;
	setp.gt.s64 	%p21, %rd67, -1;
	setp.lt.s64 	%p22, %rd67, %rd37;
	add.s64 	%rd68, %rd67, %rd10;
	selp.b64 	%rd69, %rd68, %rd3, %p22;
	selp.b64 	%rd98, %rd69, %rd3, %p21;
$L__BB0_16:
	setp.eq.s64 	%p23, %rd6, 1;
	mad.lo.s64 	%rd70, %rd89, %rd38, %rd97;
	shl.b64 	%rd71, %rd70, 2;
	add.s64 	%rd29, %rd2, %rd71;
	ld.global.f32 	%f25, [%rd29];
	shl.b64 	%rd72, %rd98, 2;
	add.s64 	%rd73, %rd1, %rd72;
	ld.global.f32 	%f26, [%rd73];
	fma.rn.f32 	%f35, %f25, %f26, %f35;
	@%p23 bra 	$L__BB0_23;
	mov.u64 	%rd99, %rd3;
	@%p20 bra 	$L__BB0_19;
	add.s64 	%rd74, %rd97, %rd5;
	add.s64 	%rd75, %rd74, 1;
	setp.gt.s64 	%p25, %rd75, -1;
	setp.lt.s64 	%p26, %rd75, %rd37;
	add.s64 	%rd76, %rd75, %rd10;
	selp.b64 	%rd77, %rd76, %rd3, %p26;
	selp.b64 	%rd99, %rd77, %rd3, %p25;
$L__BB0_19:
	setp.eq.s64 	%p27, %rd6, 2;
	ld.global.f32 	%f27, [%rd29+4];
	shl.b64 	%rd78, %rd99, 2;
	add.s64 	%rd79, %rd1, %rd78;
	ld.global.f32 	%f28, [%rd79];
	fma.rn.f32 	%f35, %f27, %f28, %f35;
	@%p27 bra 	$L__BB0_23;
	mov.u64 	%rd100, %rd3;
	@%p20 bra 	$L__BB0_22;
	add.s64 	%rd80, %rd97, %rd5;
	add.s64 	%rd81, %rd80, 2;
	setp.gt.s64 	%p29, %rd81, -1;
	setp.lt.s64 	%p30, %rd81, %rd37;
	add.s64 	%rd82, %rd81, %rd10;
	selp.b64 	%rd83, %rd82, %rd3, %p30;
	selp.b64 	%rd100, %rd83, %rd3, %p29;
$L__BB0_22:
	ld.global.f32 	%f29, [%rd29+8];
	shl.b64 	%rd84, %rd100, 2;
	add.s64 	%rd85, %rd1, %rd84;
	ld.global.f32 	%f30, [%rd85];
	fma.rn.f32 	%f35, %f29, %f30, %f35;
$L__BB0_23:
	add.s64 	%rd89, %rd89, 1;
	setp.ne.s64 	%p31, %rd89, %rd38;
	@%p31 bra 	$L__BB0_2;
$L__BB0_24:
	cvta.to.global.u64 	%rd86, %rd35;
	shl.b64 	%rd87, %rd3, 2;
	add.s64 	%rd88, %rd86, %rd87;
	st.global.f32 	[%rd88], %f35;
	ret;

}


// ===== COMPILED SASS (sm_100) =====

	.target	sm_100

	.elftype	@"ET_EXEC"


//--------------------- .note.nv.tkinfo           --------------------------
	.section	.note.nv.tkinfo,"",@"SHT_NOTE"
	.sectionflags	@"SHF_NOTE_NV_TKINFO"
	.tkinfo
        /*0018*/ 	.word	0x00000002
        /*0030*/ 	.string	""
        /*0030*/ 	.string	"ptxas"
        /*0030*/ 	.string	"Cuda compilation tools, release 13.0, V13.0.88"
        /*0030*/ 	.string	"Build cuda_13.0.r13.0/compiler.36424714_0"
        /*0030*/ 	.string	"-arch sm_100 -m 64 "



//--------------------- .note.nv.cuinfo           --------------------------
	.section	.note.nv.cuinfo,"",@"SHT_NOTE"
	.sectionflags	@"SHF_NOTE_NV_CUINFO"
        /*0018*/ 	.short	0x0002
        /*001a*/ 	.short	0x0064
        /*001c*/ 	.short	0x0082
	.zero		2


//--------------------- .nv.info                  --------------------------
	.section	.nv.info,"",@"SHT_CUDA_INFO"
	.align	4


	//----- nvinfo : EIATTR_REGCOUNT
	.align		4
        /*0000*/ 	.byte	0x04, 0x2f
        /*0002*/ 	.short	(.L_1 - .L_0)
	.align		4
.L_0:
        /*0004*/ 	.word	index@(_Z11convolutionPfS_S_xxx)
        /*0008*/ 	.word	0x00000020


	//----- nvinfo : EIATTR_FRAME_SIZE
	.align		4
.L_1:
        /*000c*/ 	.byte	0x04, 0x11
        /*000e*/ 	.short	(.L_3 - .L_2)
	.align		4
.L_2:
        /*0010*/ 	.word	index@(_Z11convolutionPfS_S_xxx)
        /*0014*/ 	.word	0x00000000


	//----- nvinfo : EIATTR_MIN_STACK_SIZE
	.align		4
.L_3:
        /*0018*/ 	.byte	0x04, 0x12
        /*001a*/ 	.short	(.L_5 - .L_4)
	.align		4
.L_4:
        /*001c*/ 	.word	index@(_Z11convolutionPfS_S_xxx)
        /*0020*/ 	.word	0x00000000
.L_5:


//--------------------- .nv.compat                --------------------------
	.section	.nv.compat,"",@"SHT_CUDA_COMPAT_INFO"
	.align	4
        /*0000*/ 	.byte	0x02, 0x09, 0x00, 0x00, 0x02, 0x02, 0x01, 0x00, 0x02, 0x05, 0x05, 0x00, 0x03, 0x07, 0x01, 0x01
        /*0010*/ 	.byte	0x02, 0x03, 0x00, 0x00, 0x02, 0x06, 0x01, 0x00, 0x04, 0x0b, 0x08, 0x00, 0x09, 0x00, 0x00, 0x00
        /*0020*/ 	.byte	0x00, 0x00, 0x00, 0x00


//--------------------- .nv.info._Z11convolutionPfS_S_xxx --------------------------
	.section	.nv.info._Z11convolutionPfS_S_xxx,"",@"SHT_CUDA_INFO"
	.sectionflags	@""
	.align	4


	//----- nvinfo : EIATTR_CUDA_API_VERSION
	.align		4
        /*0000*/ 	.byte	0x04, 0x37
        /*0002*/ 	.short	(.L_7 - .L_6)
.L_6:
        /*0004*/ 	.word	0x00000082


	//----- nvinfo : EIATTR_KPARAM_INFO
	.align		4
.L_7:
        /*0008*/ 	.byte	0x04, 0x17
        /*000a*/ 	.short	(.L_9 - .L_8)
.L_8:
        /*000c*/ 	.word	0x00000000
        /*0010*/ 	.short	0x0005
        /*0012*/ 	.short	0x0028
        /*0014*/ 	.byte	0x00, 0xf0, 0x21, 0x00


	//----- nvinfo : EIATTR_KPARAM_INFO
	.align		4
.L_9:
        /*0018*/ 	.byte	0x04, 0x17
        /*001a*/ 	.short	(.L_11 - .L_10)
.L_10:
        /*001c*/ 	.word	0x00000000
        /*0020*/ 	.short	0x0004
        /*0022*/ 	.short	0x0020
        /*0024*/ 	.byte	0x00, 0xf0, 0x21, 0x00


	//----- nvinfo : EIATTR_KPARAM_INFO
	.align		4
.L_11:
        /*0028*/ 	.byte	0x04, 0x17
        /*002a*/ 	.short	(.L_13 - .L_12)
.L_12:
        /*002c*/ 	.word	0x00000000
        /*0030*/ 	.short	0x0003
        /*0032*/ 	.short	0x0018
        /*0034*/ 	.byte	0x00, 0xf0, 0x21, 0x00


	//----- nvinfo : EIATTR_KPARAM_INFO
	.align		4
.L_13:
        /*0038*/ 	.byte	0x04, 0x17
        /*003a*/ 	.short	(.L_15 - .L_14)
.L_14:
        /*003c*/ 	.word	0x00000000
        /*0040*/ 	.short	0x0002
        /*0042*/ 	.short	0x0010
        /*0044*/ 	.byte	0x00, 0xf5, 0x21, 0x00


	//----- nvinfo : EIATTR_KPARAM_INFO
	.align		4
.L_15:
        /*0048*/ 	.byte	0x04, 0x17
        /*004a*/ 	.short	(.L_17 - .L_16)
.L_16:
        /*004c*/ 	.word	0x00000000
        /*0050*/ 	.short	0x0001
        /*0052*/ 	.short	0x0008
        /*0054*/ 	.byte	0x00, 0xf5, 0x21, 0x00


	//----- nvinfo : EIATTR_KPARAM_INFO
	.align		4
.L_17:
        /*0058*/ 	.byte	0x04, 0x17
        /*005a*/ 	.short	(.L_19 - .L_18)
.L_18:
        /*005c*/ 	.word	0x00000000
        /*0060*/ 	.short	0x0000
        /*0062*/ 	.short	0x0000
        /*0064*/ 	.byte	0x00, 0xf5, 0x21, 0x00


	//----- nvinfo : EIATTR_SPARSE_MMA_MASK
	.align		4
.L_19:
        /*0068*/ 	.byte	0x03, 0x50
        /*006a*/ 	.short	0x0000


	//----- nvinfo : EIATTR_MAXREG_COUNT
	.align		4
        /*006c*/ 	.byte	0x03, 0x1b
        /*006e*/ 	.short	0x00ff


	//----- nvinfo : EIATTR_MERCURY_ISA_VERSION
	.align		4
        /*0070*/ 	.byte	0x03, 0x5f
        /*0072*/ 	.short	0x0101


	//----- nvinfo : EIATTR_VRC_CTA_INIT_COUNT
	.align		4
        /*0074*/ 	.byte	0x02, 0x4a
	.zero		1
	.zero		1


	//----- nvinfo : EIATTR_EXIT_INSTR_OFFSETS
	.align		4
        /*0078*/ 	.byte	0x04, 0x1c
        /*007a*/ 	.short	(.L_21 - .L_20)


	//   ....[0]....
.L_20:
        /*007c*/ 	.word	0x00000fb0


	//----- nvinfo : EIATTR_CBANK_PARAM_SIZE
	.align		4
.L_21:
        /*0080*/ 	.byte	0x03, 0x19
        /*0082*/ 	.short	0x0030


	//----- nvinfo : EIATTR_PARAM_CBANK
	.align		4
        /*0084*/ 	.byte	0x04, 0x0a
        /*0086*/ 	.short	(.L_23 - .L_22)
	.align		4
.L_22:
        /*0088*/ 	.word	index@(.nv.constant0._Z11convolutionPfS_S_xxx)
        /*008c*/ 	.short	0x0380
        /*008e*/ 	.short	0x0030


	//----- nvinfo : EIATTR_SW_WAR
	.align		4
.L_23:
        /*0090*/ 	.byte	0x04, 0x36
        /*0092*/ 	.short	(.L_25 - .L_24)
.L_24:
        /*0094*/ 	.word	0x00000008
.L_25:


//--------------------- .nv.callgraph             --------------------------
	.section	.nv.callgraph,"",@"SHT_CUDA_CALLGRAPH"
	.align	4
	.sectionentsize	8
	.align		4
        /*0000*/ 	.word	0x00000000
	.align		4
        /*0004*/ 	.word	0xffffffff
	.align		4
        /*0008*/ 	.word	0x00000000
	.align		4
        /*000c*/ 	.word	0xfffffffe
	.align		4
        /*0010*/ 	.word	0x00000000
	.align		4
        /*0014*/ 	.word	0xfffffffd
	.align		4
        /*0018*/ 	.word	0x00000000
	.align		4
        /*001c*/ 	.word	0xfffffffc


//--------------------- .text._Z11convolutionPfS_S_xxx --------------------------
	.section	.text._Z11convolutionPfS_S_xxx,"ax",@progbits
	.align	128
        .global         _Z11convolutionPfS_S_xxx
        .type           _Z11convolutionPfS_S_xxx,@function
        .size           _Z11convolutionPfS_S_xxx,(.L_x_9 - _Z11convolutionPfS_S_xxx)
        .other          _Z11convolutionPfS_S_xxx,@"STO_CUDA_ENTRY STV_DEFAULT"
_Z11convolutionPfS_S_xxx:
.text._Z11convolutionPfS_S_xxx:
[----:B------:R-:W-:Y:S01]  /*0000*/  LDC R1, c[0x0][0x37c] ;  /* 0x0000df00ff017b82 */ /* 0x000fe20000000800 */
[----:B------:R-:W0:Y:S01]  /*0010*/  LDCU.64 UR6, c[0x0][0x3a8] ;  /* 0x00007500ff0677ac */ /* 0x000e220008000a00 */
[----:B------:R-:W1:Y:S06]  /*0020*/  S2R R3, SR_TID.X ;  /* 0x0000000000037919 */ /* 0x000e6c0000002100 */
[----:B------:R-:W1:Y:S01]  /*0030*/  S2UR UR4, SR_CTAID.X ;  /* 0x00000000000479c3 */ /* 0x000e620000002500 */
[----:B------:R-:W-:Y:S01]  /*0040*/  IMAD.MOV.U32 R8, RZ, RZ, RZ ;  /* 0x000000ffff087224 */ /* 0x000fe200078e00ff */
[----:B------:R-:W2:Y:S06]  /*0050*/  LDCU.64 UR12, c[0x0][0x358] ;  /* 0x00006b00ff0c77ac */ /* 0x000eac0008000a00 */
[----:B------:R-:W1:Y:S01]  /*0060*/  LDC R2, c[0x0][0x360] ;  /* 0x0000d800ff027b82 */ /* 0x000e620000000800 */
[----:B0-----:R-:W-:-:S04]  /*0070*/  UISETP.GE.U32.AND UP0, UPT, UR6, 0x1, UPT ;  /* 0x000000010600788c */ /* 0x001fc8000bf06070 */
[----:B------:R-:W-:Y:S01]  /*0080*/  UISETP.GE.AND.EX UP0, UPT, UR7, URZ, UPT, UP0 ;  /* 0x000000ff0700728c */ /* 0x000fe2000bf06300 */
[----:B-1----:R-:W-:-:S08]  /*0090*/  IMAD R2, R2, UR4, R3 ;  /* 0x0000000402027c24 */ /* 0x002fd0000f8e0203 */
[----:B--2---:R-:W-:Y:S05]  /*00a0*/  BRA.U !UP0, `(.L_x_0) ;  /* 0x0000000d08b07547 */ /* 0x004fea000b800000 */
[----:B------:R-:W-:Y:S01]  /*00b0*/  USHF.R.U64 UR5, UR6, 0x1, UR7 ;  /* 0x0000000106057899 */ /* 0x000fe20008001207 */
[----:B------:R-:W-:Y:S01]  /*00c0*/  CS2R R4, SRZ ;  /* 0x0000000000047805 */ /* 0x000fe2000001ff00 */
[----:B------:R-:W-:Y:S01]  /*00d0*/  USHF.R.U32.HI UR14, URZ, 0x1, UR7 ;  /* 0x00000001ff0e7899 */ /* 0x000fe20008011607 */
[----:B------:R-:W-:Y:S01]  /*00e0*/  IMAD.MOV.U32 R8, RZ, RZ, RZ ;  /* 0x000000ffff087224 */ /* 0x000fe200078e00ff */
[----:B------:R-:W-:Y:S02]  /*00f0*/  UIADD3 UR10, UP0, UPT, UR4, -UR5, URZ ;  /* 0x80000005040a7290 */ /* 0x000fe4000ff1e0ff */
[----:B------:R-:W-:Y:S01]  /*0100*/  IADD3 R3, P0, PT, R3, -UR5, RZ ;  /* 0x8000000503037c10 */ /* 0x000fe2000ff1e0ff */
[----:B------:R-:W-:Y:S02]  /*0110*/  ULOP3.LUT UR9, UR7, 0x7fffffff, URZ, 0xc0, !UPT ;  /* 0x7fffffff07097892 */ /* 0x000fe4000f8ec0ff */
[----:B------:R-:W-:Y:S02]  /*0120*/  ULOP3.LUT UR8, UR6, 0xfffffffc, URZ, 0xc0, !UPT ;  /* 0xfffffffc06087892 */ /* 0x000fe4000f8ec0ff */
[----:B------:R-:W-:Y:S01]  /*0130*/  IMAD.X R6, RZ, RZ, ~UR14, P0 ;  /* 0x8000000eff067e24 */ /* 0x000fe200080e06ff */
[----:B------:R-:W-:-:S02]  /*0140*/  USHF.L.U64.HI UR7, UR6, 0x2, UR7 ;  /* 0x0000000206077899 */ /* 0x000fc40008010207 */
[----:B------:R-:W-:Y:S02]  /*0150*/  USHF.L.U32 UR6, UR6, 0x2, URZ ;  /* 0x0000000206067899 */ /* 0x000fe400080006ff */
[----:B------:R-:W-:-:S12]  /*0160*/  UIADD3.X UR11, UPT, UPT, URZ, ~UR14, URZ, UP0, !UPT ;  /* 0x8000000eff0b7290 */ /* 0x000fd800087fe4ff */
.L_x_7:
[----:B------:R-:W0:Y:S01]  /*0170*/  LDCU.64 UR4, c[0x0][0x3a8] ;  /* 0x00007500ff0477ac */ /* 0x000e220008000a00 */
[----:B------:R-:W1:Y:S01]  /*0180*/  LDC.64 R10, c[0x0][0x398] ;  /* 0x0000e600ff0a7b82 */ /* 0x000e620000000a00 */
[----:B------:R-:W-:Y:S01]  /*0190*/  IADD3 R9, P1, PT, R4, UR10, RZ ;  /* 0x0000000a04097c10 */ /* 0x000fe2000ff3e0ff */
[----:B------:R-:W-:-:S03]  /*01a0*/  IMAD.MOV.U32 R0, RZ, RZ, RZ ;  /* 0x000000ffff007224 */ /* 0x000fc600078e00ff */
[----:B------:R-:W-:Y:S02]  /*01b0*/  IADD3.X R7, PT, PT, R5, UR11, RZ, P1, !PT ;  /* 0x0000000b05077c10 */ /* 0x000fe40008ffe4ff */
[----:B------:R-:W-:Y:S01]  /*01c0*/  ISETP.GT.U32.AND P1, PT, R9, -0x1, PT ;  /* 0xffffffff0900780c */ /* 0x000fe20003f24070 */
[----:B0-----:R-:W-:-:S03]  /*01d0*/  UISETP.GE.U32.AND UP0, UPT, UR4, 0x4, UPT ;  /* 0x000000040400788c */ /* 0x001fc6000bf06070 */
[----:B------:R-:W-:Y:S01]  /*01e0*/  UMOV UR4, URZ ;  /* 0x000000ff00047c82 */ /* 0x000fe20008000000 */
[----:B------:R-:W-:Y:S01]  /*01f0*/  UISETP.GE.U32.AND.EX UP0, UPT, UR5, URZ, UPT, UP0 ;  /* 0x000000ff0500728c */ /* 0x000fe2000bf06100 */
[----:B-1----:R-:W-:-:S04]  /*0200*/  ISETP.GE.U32.AND P0, PT, R9, R10, PT ;  /* 0x0000000a0900720c */ /* 0x002fc80003f06070 */
[----:B------:R-:W-:-:S04]  /*0210*/  ISETP.GE.AND.EX P0, PT, R7, R11, PT, P0 ;  /* 0x0000000b0700720c */ /* 0x000fc80003f06300 */
[----:B------:R-:W-:Y:S01]  /*0220*/  ISETP.GT.AND.EX P0, PT, R7, -0x1, !P0, P1 ;  /* 0xffffffff0700780c */ /* 0x000fe20004704310 */
[----:B------:R-:W-:-:S12]  /*0230*/  BRA.U !UP0, `(.L_x_1) ;  /* 0x0000000508c47547 */ /* 0x000fd8000b800000 */
[----:B------:R-:W0:Y:S01]  /*0240*/  LDC.64 R10, c[0x0][0x390] ;  /* 0x0000e400ff0a7b82 */ /* 0x000e220000000a00 */
[C---:B------:R-:W-:Y:S01]  /*0250*/  IMAD R0, R4.reuse, UR7, RZ ;  /* 0x0000000704007c24 */ /* 0x040fe2000f8e02ff */
[----:B------:R-:W1:Y:S01]  /*0260*/  LDCU.64 UR14, c[0x0][0x380] ;  /* 0x00007000ff0e77ac */ /* 0x000e620008000a00 */
[----:B------:R-:W-:Y:S02]  /*0270*/  IMAD.MOV.U32 R9, RZ, RZ, R3 ;  /* 0x000000ffff097224 */ /* 0x000fe400078e0003 */
[----:B------:R-:W-:Y:S01]  /*0280*/  IMAD R21, R5, UR6, R0 ;  /* 0x0000000605157c24 */ /* 0x000fe2000f8e0200 */
[----:B------:R-:W-:Y:S01]  /*0290*/  UMOV UR4, UR8 ;  /* 0x0000000800047c82 */ /* 0x000fe20008000000 */
[----:B------:R-:W-:Y:S01]  /*02a0*/  IMAD.MOV.U32 R0, RZ, RZ, R6 ;  /* 0x000000ffff007224 */ /* 0x000fe200078e0006 */
[----:B------:R-:W-:Y:S01]  /*02b0*/  UMOV UR5, UR9 ;  /* 0x0000000900057c82 */ /* 0x000fe20008000000 */
[----:B0-----:R-:W-:-:S03]  /*02c0*/  IMAD.WIDE.U32 R10, R4, UR6, R10 ;  /* 0x00000006040a7c25 */ /* 0x001fc6000f8e000a */
[----:B------:R-:W-:-:S05]  /*02d0*/  IADD3 R20, P1, PT, R10, 0x8, RZ ;  /* 0x000000080a147810 */ /* 0x000fca0007f3e0ff */
[----:B-1----:R-:W-:-:S08]  /*02e0*/  IMAD.X R21, R11, 0x1, R21, P1 ;  /* 0x000000010b157824 */ /* 0x002fd000008e0615 */
.L_x_2:
[----:B------:R-:W0:Y:S01]  /*02f0*/  @P0 LDC.64 R10, c[0x0][0x3a0] ;  /* 0x0000e800ff0a0b82 */ /* 0x000e220000000a00 */
[----:B------:R-:W-:Y:S01]  /*0300*/  VIADD R23, R4, UR10 ;  /* 0x0000000a04177c36 */ /* 0x000fe20008000000 */
[C---:B------:R-:W-:Y:S01]  /*0310*/  @P0 ISETP.GT.U32.AND P1, PT, R9.reuse, -0x1, PT ;  /* 0xffffffff0900080c */ /* 0x040fe20003f24070 */
[----:B------:R-:W-:Y:S02]  /*0320*/  @P0 IMAD.MOV.U32 R12, RZ, RZ, R9 ;  /* 0x000000ffff0c0224 */ /* 0x000fe400078e0009 */
[----:B------:R-:W-:Y:S01]  /*0330*/  @P0 IMAD.MOV.U32 R13, RZ, RZ, R0 ;  /* 0x000000ffff0d0224 */ /* 0x000fe200078e0000 */
[----:B------:R-:W-:Y:S01]  /*0340*/  @P0 ISETP.GT.AND.EX P1, PT, R0, -0x1, PT, P1 ;  /* 0xffffffff0000080c */ /* 0x000fe20003f24310 */
[--C-:B------:R-:W-:Y:S01]  /*0350*/  IMAD.MOV.U32 R18, RZ, RZ, R2.reuse ;  /* 0x000000ffff127224 */ /* 0x100fe200078e0002 */
[----:B------:R-:W1:Y:S01]  /*0360*/  @P0 LDC.64 R16, c[0x0][0x3a0] ;  /* 0x0000e800ff100b82 */ /* 0x000e620000000a00 */
[----:B------:R-:W-:Y:S01]  /*0370*/  IMAD.MOV.U32 R22, RZ, RZ, R2 ;  /* 0x000000ffff167224 */ /* 0x000fe200078e0002 */
[-C--:B0-----:R-:W-:Y:S01]  /*0380*/  @P0 ISETP.GE.U32.AND P2, PT, R9, R10.reuse, PT ;  /* 0x0000000a0900020c */ /* 0x081fe20003f46070 */
[----:B------:R-:W-:-:S02]  /*0390*/  @P0 IMAD R14, R7, R10, RZ ;  /* 0x0000000a070e0224 */ /* 0x000fc400078e02ff */
[----:B------:R-:W-:Y:S01]  /*03a0*/  @P0 IMAD.WIDE.U32 R12, R23, R10, R12 ;  /* 0x0000000a170c0225 */ /* 0x000fe200078e000c */
[----:B------:R-:W-:-:S03]  /*03b0*/  @P0 ISETP.GE.AND.EX P2, PT, R0, R11, PT, P2 ;  /* 0x0000000b0000020c */ /* 0x000fc60003f46320 */
[----:B------:R-:W-:Y:S01]  /*03c0*/  @P0 IMAD R15, R23, R11, R14 ;  /* 0x0000000b170f0224 */ /* 0x000fe200078e020e */
[----:B------:R-:W-:-:S03]  /*03d0*/  @P0 SEL R11, R12, R2, !P2 ;  /* 0x000000020c0b0207 */ /* 0x000fc60005000000 */
[----:B------:R-:W-:Y:S01]  /*03e0*/  @P0 IMAD.IADD R12, R13, 0x1, R15 ;  /* 0x000000010d0c0824 */ /* 0x000fe200078e020f */
[----:B------:R-:W-:Y:S01]  /*03f0*/  @P0 SEL R18, R11, R2, P1 ;  /* 0x000000020b120207 */ /* 0x000fe20000800000 */
[----:B------:R-:W-:Y:S01]  /*0400*/  IMAD.MOV.U32 R13, RZ, RZ, RZ ;  /* 0x000000ffff0d7224 */ /* 0x000fe200078e00ff */
[----:B------:R-:W0:Y:S02]  /*0410*/  @P0 LDC.64 R10, c[0x0][0x3a0] ;  /* 0x0000e800ff0a0b82 */ /* 0x000e240000000a00 */
[----:B------:R-:W-:Y:S02]  /*0420*/  @P0 SEL R12, R12, RZ, !P2 ;  /* 0x000000ff0c0c0207 */ /* 0x000fe40005000000 */
[----:B------:R-:W-:Y:S02]  /*0430*/  @P0 IADD3 R14, P2, PT, R9, 0x1, RZ ;  /* 0x00000001090e0810 */ /* 0x000fe40007f5e0ff */
[----:B------:R-:W-:Y:S02]  /*0440*/  @P0 SEL R13, R12, RZ, P1 ;  /* 0x000000ff0c0d0207 */ /* 0x000fe40000800000 */
[----:B------:R-:W-:Y:S01]  /*0450*/  LEA R12, P3, R18, UR14, 0x2 ;  /* 0x0000000e120c7c11 */ /* 0x000fe2000f8610ff */
[----:B------:R-:W-:Y:S01]  /*0460*/  @P0 IMAD.X R15, RZ, RZ, R0, P2 ;  /* 0x000000ffff0f0224 */ /* 0x000fe200010e0600 */
[----:B------:R-:W-:-:S02]  /*0470*/  @P0 ISETP.GT.U32.AND P1, PT, R14, -0x1, PT ;  /* 0xffffffff0e00080c */ /* 0x000fc40003f24070 */
[-C--:B-1----:R-:W-:Y:S02]  /*0480*/  @P0 ISETP.GE.U32.AND P2, PT, R14, R16.reuse, PT ;  /* 0x000000100e00020c */ /* 0x082fe40003f46070 */
[----:B------:R-:W-:Y:S01]  /*0490*/  LEA.HI.X R13, R18, UR15, R13, 0x2, P3 ;  /* 0x0000000f120d7c11 */ /* 0x000fe200098f140d */
[-C--:B------:R-:W-:Y:S01]  /*04a0*/  @P0 IMAD R18, R7, R16.reuse, RZ ;  /* 0x0000001007120224 */ /* 0x080fe200078e02ff */
[C---:B------:R-:W-:Y:S02]  /*04b0*/  @P0 ISETP.GT.AND.EX P1, PT, R15.reuse, -0x1, PT, P1 ;  /* 0xffffffff0f00080c */ /* 0x040fe40003f24310 */
[-C--:B------:R-:W-:Y:S01]  /*04c0*/  @P0 ISETP.GE.AND.EX P2, PT, R15, R17.reuse, PT, P2 ;  /* 0x000000110f00020c */ /* 0x080fe20003f46320 */
[C---:B------:R-:W-:Y:S01]  /*04d0*/  @P0 IMAD.WIDE.U32 R14, R23.reuse, R16, R14 ;  /* 0x00000010170e0225 */ /* 0x040fe200078e000e */
[----:B------:R1:W2:Y:S03]  /*04e0*/  LDG.E R25, desc[UR12][R12.64] ;  /* 0x0000000c0c197981 */ /* 0x0002a6000c1e1900 */
[----:B------:R-:W-:Y:S01]  /*04f0*/  @P0 IMAD R29, R23, R17, R18 ;  /* 0x00000011171d0224 */ /* 0x000fe200078e0212 */
[----:B------:R-:W-:Y:S01]  /*0500*/  @P0 IADD3 R18, P3, PT, R9, 0x2, RZ ;  /* 0x0000000209120810 */ /* 0x000fe20007f7e0ff */
[----:B------:R-:W3:Y:S01]  /*0510*/  @P0 LDC.64 R16, c[0x0][0x3a0] ;  /* 0x0000e800ff100b82 */ /* 0x000ee20000000a00 */
[----:B0-----:R-:W-:Y:S01]  /*0520*/  @P0 IMAD R26, R7, R10, RZ ;  /* 0x0000000a071a0224 */ /* 0x001fe200078e02ff */
[----:B------:R-:W-:Y:S01]  /*0530*/  @P0 SEL R27, R14, R2, !P2 ;  /* 0x000000020e1b0207 */ /* 0x000fe20005000000 */
[----:B------:R-:W-:-:S02]  /*0540*/  @P0 IMAD.IADD R24, R29, 0x1, R15 ;  /* 0x000000011d180824 */ /* 0x000fc400078e020f */
[----:B------:R-:W-:Y:S01]  /*0550*/  @P0 IMAD.X R19, RZ, RZ, R0, P3 ;  /* 0x000000ffff130224 */ /* 0x000fe200018e0600 */
[C---:B------:R-:W-:Y:S02]  /*0560*/  @P0 ISETP.GT.U32.AND P5, PT, R18.reuse, -0x1, PT ;  /* 0xffffffff1200080c */ /* 0x040fe40003fa4070 */
[-C--:B------:R-:W-:Y:S01]  /*0570*/  @P0 ISETP.GE.U32.AND P3, PT, R18, R10.reuse, PT ;  /* 0x0000000a1200020c */ /* 0x080fe20003f66070 */
[----:B------:R-:W-:Y:S01]  /*0580*/  @P0 IMAD.WIDE.U32 R14, R23, R10, R18 ;  /* 0x0000000a170e0225 */ /* 0x000fe200078e0012 */
[----:B------:R-:W-:Y:S02]  /*0590*/  @P0 IADD3 R10, P4, PT, R9, 0x3, RZ ;  /* 0x00000003090a0810 */ /* 0x000fe40007f9e0ff */
[----:B------:R-:W-:Y:S01]  /*05a0*/  @P0 SEL R18, R24, RZ, !P2 ;  /* 0x000000ff18120207 */ /* 0x000fe20005000000 */
[-C--:B-1----:R-:W-:Y:S01]  /*05b0*/  @P0 IMAD R13, R23, R11.reuse, R26 ;  /* 0x0000000b170d0224 */ /* 0x082fe200078e021a */
[----:B------:R-:W-:Y:S01]  /*05c0*/  @P0 SEL R22, R27, R2, P1 ;  /* 0x000000021b160207 */ /* 0x000fe20000800000 */
[----:B------:R-:W-:Y:S01]  /*05d0*/  IMAD.MOV.U32 R27, RZ, RZ, RZ ;  /* 0x000000ffff1b7224 */ /* 0x000fe200078e00ff */
[----:B------:R-:W-:Y:S01]  /*05e0*/  @P0 ISETP.GE.AND.EX P3, PT, R19, R11, PT, P3 ;  /* 0x0000000b1300020c */ /* 0x000fe20003f66330 */
[----:B------:R-:W-:Y:S01]  /*05f0*/  @P0 IMAD.X R11, RZ, RZ, R0, P4 ;  /* 0x000000ffff0b0224 */ /* 0x000fe200020e0600 */
[----:B------:R-:W-:Y:S01]  /*0600*/  @P0 SEL R27, R18, RZ, P1 ;  /* 0x000000ff121b0207 */ /* 0x000fe20000800000 */
[----:B------:R-:W-:Y:S01]  /*0610*/  @P0 IMAD.IADD R18, R13, 0x1, R15 ;  /* 0x000000010d120824 */ /* 0x000fe200078e020f */
[----:B------:R-:W-:Y:S01]  /*0620*/  @P0 ISETP.GT.AND.EX P2, PT, R19, -0x1, PT, P5 ;  /* 0xffffffff1300080c */ /* 0x000fe20003f44350 */
[----:B---3--:R-:W-:Y:S01]  /*0630*/  @P0 IMAD R12, R7, R16, RZ ;  /* 0x00000010070c0224 */ /* 0x008fe200078e02ff */
[----:B------:R-:W-:Y:S01]  /*0640*/  @P0 SEL R19, R14, R2, !P3 ;  /* 0x000000020e130207 */ /* 0x000fe20005800000 */
[----:B------:R-:W-:Y:S01]  /*0650*/  IMAD.MOV.U32 R14, RZ, RZ, R2 ;  /* 0x000000ffff0e7224 */ /* 0x000fe200078e0002 */
[C---:B------:R-:W-:Y:S01]  /*0660*/  @P0 ISETP.GT.U32.AND P1, PT, R10.reuse, -0x1, PT ;  /* 0xffffffff0a00080c */ /* 0x040fe20003f24070 */
[C---:B------:R-:W-:Y:S01]  /*0670*/  @P0 IMAD R29, R23.reuse, R17, R12 ;  /* 0x00000011171d0224 */ /* 0x040fe200078e020c */
[-C--:B------:R-:W-:Y:S01]  /*0680*/  @P0 ISETP.GE.U32.AND P4, PT, R10, R16.reuse, PT ;  /* 0x000000100a00020c */ /* 0x080fe20003f86070 */
[----:B------:R-:W-:Y:S01]  /*0690*/  @P0 IMAD.WIDE.U32 R12, R23, R16, R10 ;  /* 0x00000010170c0225 */ /* 0x000fe200078e000a */
[----:B------:R-:W-:-:S02]  /*06a0*/  @P0 SEL R10, R18, RZ, !P3 ;  /* 0x000000ff120a0207 */ /* 0x000fc40005800000 */
[-C--:B------:R-:W-:Y:S01]  /*06b0*/  @P0 SEL R14, R19, R2.reuse, P2 ;  /* 0x00000002130e0207 */ /* 0x080fe20001000000 */
[----:B------:R-:W-:Y:S01]  /*06c0*/  IMAD.MOV.U32 R15, RZ, RZ, RZ ;  /* 0x000000ffff0f7224 */ /* 0x000fe200078e00ff */
[----:B------:R-:W-:Y:S02]  /*06d0*/  @P0 ISETP.GE.AND.EX P3, PT, R11, R17, PT, P4 ;  /* 0x000000110b00020c */ /* 0x000fe40003f66340 */
[----:B------:R-:W-:Y:S02]  /*06e0*/  @P0 SEL R15, R10, RZ, P2 ;  /* 0x000000ff0a0f0207 */ /* 0x000fe40001000000 */
[----:B------:R-:W-:Y:S01]  /*06f0*/  LEA R10, P4, R14, UR14, 0x2 ;  /* 0x0000000e0e0a7c11 */ /* 0x000fe2000f8810ff */
[----:B------:R-:W-:Y:S01]  /*0700*/  @P0 IMAD.IADD R16, R29, 0x1, R13 ;  /* 0x000000011d100824 */ /* 0x000fe200078e020d */
[----:B------:R-:W-:Y:S02]  /*0710*/  @P0 ISETP.GT.AND.EX P1, PT, R11, -0x1, PT, P1 ;  /* 0xffffffff0b00080c */ /* 0x000fe40003f24310 */
[----:B------:R-:W-:-:S02]  /*0720*/  @P0 SEL R19, R12, R2, !P3 ;  /* 0x000000020c130207 */ /* 0x000fc40005800000 */
[----:B------:R-:W-:Y:S02]  /*0730*/  LEA R12, P2, R22, UR14, 0x2 ;  /* 0x0000000e160c7c11 */ /* 0x000fe4000f8410ff */
[----:B------:R-:W-:Y:S01]  /*0740*/  LEA.HI.X R11, R14, UR15, R15, 0x2, P4 ;  /* 0x0000000f0e0b7c11 */ /* 0x000fe2000a0f140f */
[----:B------:R-:W-:Y:S02]  /*0750*/  IMAD.MOV.U32 R14, RZ, RZ, R20 ;  /* 0x000000ffff0e7224 */ /* 0x000fe400078e0014 */
[----:B------:R-:W-:Y:S01]  /*0760*/  IMAD.MOV.U32 R15, RZ, RZ, R21 ;  /* 0x000000ffff0f7224 */ /* 0x000fe200078e0015 */
[----:B------:R-:W-:Y:S01]  /*0770*/  @P0 SEL R16, R16, RZ, !P3 ;  /* 0x000000ff10100207 */ /* 0x000fe20005800000 */
[----:B------:R-:W-:Y:S01]  /*0780*/  IMAD.MOV.U32 R17, RZ, RZ, R2 ;  /* 0x000000ffff117224 */ /* 0x000fe200078e0002 */
[----:B------:R-:W-:Y:S01]  /*0790*/  LEA.HI.X R13, R22, UR15, R27, 0x2, P2 ;  /* 0x0000000f160d7c11 */ /* 0x000fe200090f141b */
[----:B------:R-:W-:Y:S01]  /*07a0*/  IMAD.MOV.U32 R18, RZ, RZ, RZ ;  /* 0x000000ffff127224 */ /* 0x000fe200078e00ff */
[----:B------:R-:W-:Y:S01]  /*07b0*/  @P0 SEL R17, R19, R2, P1 ;  /* 0x0000000213110207 */ /* 0x000fe20000800000 */
[----:B------:R-:W3:Y:S01]  /*07c0*/  LDG.E R20, desc[UR12][R14.64+-0x4] ;  /* 0xfffffc0c0e147981 */ /* 0x000ee2000c1e1900 */
[----:B------:R-:W-:-:S03]  /*07d0*/  @P0 SEL R18, R16, RZ, P1 ;  /* 0x000000ff10120207 */ /* 0x000fc60000800000 */
[----:B------:R-:W2:Y:S01]  /*07e0*/  LDG.E R19, desc[UR12][R14.64+-0x8] ;  /* 0xfffff80c0e137981 */ /* 0x000ea2000c1e1900 */
[----:B------:R-:W-:-:S03]  /*07f0*/  LEA R16, P1, R17, UR14, 0x2 ;  /* 0x0000000e11107c11 */ /* 0x000fc6000f8210ff */
[----:B------:R-:W3:Y:S01]  /*0800*/  LDG.E R13, desc[UR12][R12.64] ;  /* 0x0000000c0c0d7981 */ /* 0x000ee2000c1e1900 */
[----:B------:R-:W-:-:S03]  /*0810*/  LEA.HI.X R17, R17, UR15, R18, 0x2, P1 ;  /* 0x0000000f11117c11 */ /* 0x000fc600088f1412 */
[----:B------:R-:W4:Y:S04]  /*0820*/  LDG.E R11, desc[UR12][R10.64] ;  /* 0x0000000c0a0b7981 */ /* 0x000f28000c1e1900 */
[----:B------:R-:W4:Y:S04]  /*0830*/  LDG.E R18, desc[UR12][R14.64] ;  /* 0x0000000c0e127981 */ /* 0x000f28000c1e1900 */
[----:B------:R-:W5:Y:S04]  /*0840*/  LDG.E R17, desc[UR12][R16.64] ;  /* 0x0000000c10117981 */ /* 0x000f68000c1e1900 */
[----:B------:R-:W5:Y:S01]  /*0850*/  LDG.E R22, desc[UR12][R14.64+0x4] ;  /* 0x0000040c0e167981 */ /* 0x000f62000c1e1900 */
[----:B------:R-:W-:-:S04]  /*0860*/  UIADD3 UR4, UP0, UPT, UR4, -0x4, URZ ;  /* 0xfffffffc04047890 */ /* 0x000fc8000ff1e0ff */
[----:B------:R-:W-:Y:S02]  /*0870*/  UIADD3.X UR5, UPT, UPT, UR5, -0x1, URZ, UP0, !UPT ;  /* 0xffffffff05057890 */ /* 0x000fe400087fe4ff */
[----:B------:R-:W-:-:S04]  /*0880*/  UISETP.NE.U32.AND UP0, UPT, UR4, URZ, UPT ;  /* 0x000000ff0400728c */ /* 0x000fc8000bf05070 */
[----:B------:R-:W-:Y:S01]  /*0890*/  UISETP.NE.AND.EX UP0, UPT, UR5, URZ, UPT, UP0 ;  /* 0x000000ff0500728c */ /* 0x000fe2000bf05300 */
[----:B------:R-:W-:-:S05]  /*08a0*/  IADD3 R9, P1, PT, R9, 0x4, RZ ;  /* 0x0000000409097810 */ /* 0x000fca0007f3e0ff */
[----:B------:R-:W-:Y:S02]  /*08b0*/  IMAD.X R0, RZ, RZ, R0, P1 ;  /* 0x000000ffff007224 */ /* 0x000fe400008e0600 */
[----:B--2---:R-:W-:-:S04]  /*08c0*/  FFMA R19, R19, R25, R8 ;  /* 0x0000001913137223 */ /* 0x004fc80000000008 */
[----:B---3--:R-:W-:Y:S01]  /*08d0*/  FFMA R19, R20, R13, R19 ;  /* 0x0000000d14137223 */ /* 0x008fe20000000013 */
[----:B------:R-:W-:-:S03]  /*08e0*/  IADD3 R20, P2, PT, R14, 0x10, RZ ;  /* 0x000000100e147810 */ /* 0x000fc60007f5e0ff */
[----:B----4-:R-:W-:Y:S02]  /*08f0*/  FFMA R11, R18, R11, R19 ;  /* 0x0000000b120b7223 */ /* 0x010fe40000000013 */
[----:B------:R-:W-:Y:S02]  /*0900*/  IMAD.X R21, RZ, RZ, R15, P2 ;  /* 0x000000ffff157224 */ /* 0x000fe400010e060f */
[----:B-----5:R-:W-:Y:S01]  /*0910*/  FFMA R8, R22, R17, R11 ;  /* 0x0000001116087223 */ /* 0x020fe2000000000b */
[----:B------:R-:W-:Y:S06]  /*0920*/  BRA.U UP0, `(.L_x_2) ;  /* 0xfffffff900707547 */ /* 0x000fec000b83ffff */
[----:B------:R-:W-:Y:S01]  /*0930*/  IMAD.U32 R0, RZ, RZ, UR8 ;  /* 0x00000008ff007e24 */ /* 0x000fe2000f8e00ff */
[----:B------:R-:W-:-:S06]  /*0940*/  UMOV UR4, UR9 ;  /* 0x0000000900047c82 */ /* 0x000fcc0008000000 */
.L_x_1:
[----:B------:R-:W0:Y:S02]  /*0950*/  LDCU UR5, c[0x0][0x3a8] ;  /* 0x00007500ff0577ac */ /* 0x000e240008000800 */
[----:B0-----:R-:W-:-:S04]  /*0960*/  ULOP3.LUT UR5, UR5, 0x3, URZ, 0xc0, !UPT ;  /* 0x0000000305057892 */ /* 0x001fc8000f8ec0ff */
[----:B------:R-:W-:-:S04]  /*0970*/  UISETP.NE.U32.AND UP0, UPT, UR5, URZ, UPT ;  /* 0x000000ff0500728c */ /* 0x000fc8000bf05070 */
[----:B------:R-:W-:-:S09]  /*0980*/  UISETP.NE.AND.EX UP0, UPT, URZ, URZ, UPT, UP0 ;  /* 0x000000ffff00728c */ /* 0x000fd2000bf05300 */
[----:B------:R-:W-:Y:S05]  /*0990*/  BRA.U !UP0, `(.L_x_3) ;  /* 0x00000005085c7547 */ /* 0x000fea000b800000 */
[----:B------:R-:W0:Y:S01]  /*09a0*/  LDCU.64 UR14, c[0x0][0x3a8] ;  /* 0x00007500ff0e77ac */ /* 0x000e220008000a00 */
[----:B------:R-:W1:Y:S01]  /*09b0*/  LDC.64 R10, c[0x0][0x390] ;  /* 0x0000e400ff0a7b82 */ /* 0x000e620000000a00 */
[----:B------:R-:W-:Y:S02]  /*09c0*/  IMAD.U32 R13, RZ, RZ, UR4 ;  /* 0x00000004ff0d7e24 */ /* 0x000fe4000f8e00ff */
[----:B------:R-:W-:Y:S01]  /*09d0*/  IMAD.MOV.U32 R12, RZ, RZ, R0 ;  /* 0x000000ffff0c7224 */ /* 0x000fe200078e0000 */
[----:B------:R-:W2:Y:S01]  /*09e0*/  LDCU.64 UR16, c[0x0][0x380] ;  /* 0x00007000ff1077ac */ /* 0x000ea20008000a00 */
[----:B------:R-:W-:Y:S02]  /*09f0*/  IMAD.MOV.U32 R17, RZ, RZ, R2 ;  /* 0x000000ffff117224 */ /* 0x000fe400078e0002 */
[----:B------:R-:W-:Y:S02]  /*0a00*/  IMAD.MOV.U32 R16, RZ, RZ, RZ ;  /* 0x000000ffff107224 */ /* 0x000fe400078e00ff */
[----:B0-----:R-:W-:-:S02]  /*0a10*/  IMAD R9, R5, UR14, RZ ;  /* 0x0000000e05097c24 */ /* 0x001fc4000f8e02ff */
[----:B------:R-:W-:-:S04]  /*0a20*/  IMAD.WIDE.U32 R12, R4, UR14, R12 ;  /* 0x0000000e040c7c25 */ /* 0x000fc8000f8e000c */
[C---:B------:R-:W-:Y:S02]  /*0a30*/  IMAD R19, R4.reuse, UR15, R9 ;  /* 0x0000000f04137c24 */ /* 0x040fe4000f8e0209 */
[----:B------:R-:W-:Y:S01]  /*0a40*/  VIADD R9, R4, UR10 ;  /* 0x0000000a04097c36 */ /* 0x000fe20008000000 */
[----:B--2---:R-:W-:Y:S06]  /*0a50*/  @!P0 BRA `(.L_x_4) ;  /* 0x00000000003c8947 */ /* 0x004fec0003800000 */
[----:B------:R-:W0:Y:S01]  /*0a60*/  LDCU.64 UR14, c[0x0][0x3a0] ;  /* 0x00007400ff0e77ac */ /* 0x000e220008000a00 */
[----:B------:R-:W-:-:S04]  /*0a70*/  IADD3 R14, P1, PT, R0, R3, RZ ;  /* 0x00000003000e7210 */ /* 0x000fc80007f3e0ff */
[----:B------:R-:W-:Y:S02]  /*0a80*/  IADD3.X R15, PT, PT, R6, UR4, RZ, P1, !PT ;  /* 0x00000004060f7c10 */ /* 0x000fe40008ffe4ff */
[----:B------:R-:W-:-:S04]  /*0a90*/  ISETP.GT.U32.AND P1, PT, R14, -0x1, PT ;  /* 0xffffffff0e00780c */ /* 0x000fc80003f24070 */
[----:B------:R-:W-:Y:S01]  /*0aa0*/  ISETP.GT.AND.EX P1, PT, R15, -0x1, PT, P1 ;  /* 0xffffffff0f00780c */ /* 0x000fe20003f24310 */
[----:B0-----:R-:W-:Y:S01]  /*0ab0*/  IMAD R16, R7, UR14, RZ ;  /* 0x0000000e07107c24 */ /* 0x001fe2000f8e02ff */
[----:B------:R-:W-:-:S03]  /*0ac0*/  ISETP.GE.U32.AND P2, PT, R14, UR14, PT ;  /* 0x0000000e0e007c0c */ /* 0x000fc6000bf46070 */
[----:B------:R-:W-:Y:S01]  /*0ad0*/  IMAD R21, R9, UR15, R16 ;  /* 0x0000000f09157c24 */ /* 0x000fe2000f8e0210 */
[----:B------:R-:W-:Y:S01]  /*0ae0*/  ISETP.GE.AND.EX P2, PT, R15, UR15, PT, P2 ;  /* 0x0000000f0f007c0c */ /* 0x000fe2000bf46320 */
[----:B------:R-:W-:-:S04]  /*0af0*/  IMAD.WIDE.U32 R16, R9, UR14, R14 ;  /* 0x0000000e09107c25 */ /* 0x000fc8000f8e000e */
[----:B------:R-:W-:Y:S01]  /*0b00*/  IMAD.IADD R14, R21, 0x1, R17 ;  /* 0x00000001150e7824 */ /* 0x000fe200078e0211 */
[----:B------:R-:W-:-:S04]  /*0b10*/  SEL R17, R16, R2, !P2 ;  /* 0x0000000210117207 */ /* 0x000fc80005000000 */
[----:B------:R-:W-:Y:S02]  /*0b20*/  SEL R14, R14, RZ, !P2 ;  /* 0x000000ff0e0e7207 */ /* 0x000fe40005000000 */
[----:B------:R-:W-:Y:S02]  /*0b30*/  SEL R17, R17, R2, P1 ;  /* 0x0000000211117207 */ /* 0x000fe40000800000 */
[----:B------:R-:W-:-:S07]  /*0b40*/  SEL R16, R14, RZ, P1 ;  /* 0x000000ff0e107207 */ /* 0x000fce0000800000 */
.L_x_4:
[----:B------:R-:W-:Y:S01]  /*0b50*/  IMAD.IADD R13, R13, 0x1, R19 ;  /* 0x000000010d0d7824 */ /* 0x000fe200078e0213 */
[C---:B------:R-:W-:Y:S02]  /*0b60*/  LEA R14, P2, R17.reuse, UR16, 0x2 ;  /* 0x00000010110e7c11 */ /* 0x040fe4000f8410ff */
[C---:B-1----:R-:W-:Y:S02]  /*0b70*/  LEA R10, P1, R12.reuse, R10, 0x2 ;  /* 0x0000000a0c0a7211 */ /* 0x042fe400078210ff */
[----:B------:R-:W-:Y:S02]  /*0b80*/  LEA.HI.X R15, R17, UR17, R16, 0x2, P2 ;  /* 0x00000011110f7c11 */ /* 0x000fe400090f1410 */
[----:B------:R-:W-:-:S03]  /*0b90*/  LEA.HI.X R11, R12, R11, R13, 0x2, P1 ;  /* 0x0000000b0c0b7211 */ /* 0x000fc600008f140d */
[----:B------:R-:W2:Y:S04]  /*0ba0*/  LDG.E R14, desc[UR12][R14.64] ;  /* 0x0000000c0e0e7981 */ /* 0x000ea8000c1e1900 */
[----:B------:R-:W2:Y:S01]  /*0bb0*/  LDG.E R13, desc[UR12][R10.64] ;  /* 0x0000000c0a0d7981 */ /* 0x000ea2000c1e1900 */
[----:B------:R-:W-:-:S04]  /*0bc0*/  UISETP.NE.U32.AND UP0, UPT, UR5, 0x1, UPT ;  /* 0x000000010500788c */ /* 0x000fc8000bf05070 */
[----:B------:R-:W-:Y:S01]  /*0bd0*/  UISETP.NE.AND.EX UP0, UPT, URZ, URZ, UPT, UP0 ;  /* 0x000000ffff00728c */ /* 0x000fe2000bf05300 */
[----:B--2---:R-:W-:-:S08]  /*0be0*/  FFMA R8, R13, R14, R8 ;  /* 0x0000000e0d087223 */ /* 0x004fd00000000008 */
[----:B------:R-:W-:Y:S05]  /*0bf0*/  BRA.U !UP0, `(.L_x_3) ;  /* 0x0000000108c47547 */ /* 0x000fea000b800000 */
[----:B------:R-:W-:Y:S02]  /*0c00*/  IMAD.MOV.U32 R15, RZ, RZ, R2 ;  /* 0x000000ffff0f7224 */ /* 0x000fe400078e0002 */
[----:B------:R-:W-:Y:S01]  /*0c10*/  IMAD.MOV.U32 R14, RZ, RZ, RZ ;  /* 0x000000ffff0e7224 */ /* 0x000fe200078e00ff */
[----:B------:R-:W-:Y:S06]  /*0c20*/  @!P0 BRA `(.L_x_5) ;  /* 0x00000000003c8947 */ /* 0x000fec0003800000 */
[----:B------:R-:W0:Y:S01]  /*0c30*/  LDCU.64 UR14, c[0x0][0x3a0] ;  /* 0x00007400ff0e77ac */ /* 0x000e220008000a00 */
[----:B------:R-:W-:-:S04]  /*0c40*/  IADD3 R12, P1, P2, R0, 0x1, R3 ;  /* 0x00000001000c7810 */ /* 0x000fc80007a3e003 */
[----:B------:R-:W-:Y:S02]  /*0c50*/  IADD3.X R13, PT, PT, RZ, UR4, R6, P1, P2 ;  /* 0x00000004ff0d7c10 */ /* 0x000fe40008fe4406 */
        /* <DEDUP_REMOVED lines=12> */
.L_x_5:
[----:B------:R-:W-:-:S04]  /*0d20*/  LEA R12, P1, R15, UR16, 0x2 ;  /* 0x000000100f0c7c11 */ /* 0x000fc8000f8210ff */
[----:B------:R-:W-:Y:S02]  /*0d30*/  LEA.HI.X R13, R15, UR17, R14, 0x2, P1 ;  /* 0x000000110f0d7c11 */ /* 0x000fe400088f140e */
        /* <DEDUP_REMOVED lines=15> */
[----:B------:R-:W-:Y:S01]  /*0e30*/  ISETP.GE.U32.AND P1, PT, R14, UR14, PT ;  /* 0x0000000e0e007c0c */ /* 0x000fe2000bf26070 */
[----:B------:R-:W-:-:S03]  /*0e40*/  IMAD.WIDE.U32 R12, R9, UR14, R14 ;  /* 0x0000000e090c7c25 */ /* 0x000fc6000f8e000e */
[----:B------:R-:W-:Y:S01]  /*0e50*/  ISETP.GE.AND.EX P1, PT, R15, UR15, PT, P1 ;  /* 0x0000000f0f007c0c */ /* 0x000fe2000bf26310 */
[----:B------:R-:W-:-:S04]  /*0e60*/  IMAD R7, R9, UR15, R0 ;  /* 0x0000000f09077c24 */ /* 0x000fc8000f8e0200 */
[----:B------:R-:W-:Y:S01]  /*0e70*/  IMAD.IADD R0, R7, 0x1, R13 ;  /* 0x0000000107007824 */ /* 0x000fe200078e020d */
[----:B------:R-:W-:-:S04]  /*0e80*/  SEL R13, R12, R2, !P1 ;  /* 0x000000020c0d7207 */ /* 0x000fc80004800000 */
[----:B------:R-:W-:Y:S02]  /*0e90*/  SEL R0, R0, RZ, !P1 ;  /* 0x000000ff00007207 */ /* 0x000fe40004800000 */
[----:B------:R-:W-:Y:S02]  /*0ea0*/  SEL R13, R13, R2, P0 ;  /* 0x000000020d0d7207 */ /* 0x000fe40000000000 */
[----:B------:R-:W-:-:S07]  /*0eb0*/  SEL R14, R0, RZ, P0 ;  /* 0x000000ff000e7207 */ /* 0x000fce0000000000 */
.L_x_6:
[C---:B------:R-:W-:Y:S01]  /*0ec0*/  LEA R12, P0, R13.reuse, UR16, 0x2 ;  /* 0x000000100d0c7c11 */ /* 0x040fe2000f8010ff */
[----:B------:R-:W2:Y:S03]  /*0ed0*/  LDG.E R11, desc[UR12][R10.64+0x8] ;  /* 0x0000080c0a0b7981 */ /* 0x000ea6000c1e1900 */
[----:B------:R-:W-:-:S05]  /*0ee0*/  LEA.HI.X R13, R13, UR17, R14, 0x2, P0 ;  /* 0x000000110d0d7c11 */ /* 0x000fca00080f140e */
[----:B------:R-:W2:Y:S02]  /*0ef0*/  LDG.E R12, desc[UR12][R12.64] ;  /* 0x0000000c0c0c7981 */ /* 0x000ea4000c1e1900 */
[----:B--2---:R-:W-:-:S07]  /*0f00*/  FFMA R8, R11, R12, R8 ;  /* 0x0000000c0b087223 */ /* 0x004fce0000000008 */
.L_x_3:
[----:B------:R-:W0:Y:S01]  /*0f10*/  LDCU.64 UR4, c[0x0][0x3a8] ;  /* 0x00007500ff0477ac */ /* 0x000e220008000a00 */
[----:B------:R-:W-:-:S05]  /*0f20*/  IADD3 R4, P0, PT, R4, 0x1, RZ ;  /* 0x0000000104047810 */ /* 0x000fca0007f1e0ff */
[----:B------:R-:W-:Y:S01]  /*0f30*/  IMAD.X R5, RZ, RZ, R5, P0 ;  /* 0x000000ffff057224 */ /* 0x000fe200000e0605 */
[----:B0-----:R-:W-:-:S04]  /*0f40*/  ISETP.NE.U32.AND P0, PT, R4, UR4, PT ;  /* 0x0000000404007c0c */ /* 0x001fc8000bf05070 */
[----:B------:R-:W-:-:S13]  /*0f50*/  ISETP.NE.AND.EX P0, PT, R5, UR5, PT, P0 ;  /* 0x0000000505007c0c */ /* 0x000fda000bf05300 */
[----:B------:R-:W-:Y:S05]  /*0f60*/  @P0 BRA `(.L_x_7) ;  /* 0xfffffff000800947 */ /* 0x000fea000383ffff */
.L_x_0:
[----:B------:R-:W0:Y:S02]  /*0f70*/  LDCU.64 UR4, c[0x0][0x388] ;  /* 0x00007100ff0477ac */ /* 0x000e240008000a00 */
[----:B0-----:R-:W-:-:S04]  /*0f80*/  LEA R4, P0, R2, UR4, 0x2 ;  /* 0x0000000402047c11 */ /* 0x001fc8000f8010ff */
[----:B------:R-:W-:-:S05]  /*0f90*/  LEA.HI.X R5, R2, UR5, RZ, 0x2, P0 ;  /* 0x0000000502057c11 */ /* 0x000fca00080f14ff */
[----:B------:R-:W-:Y:S01]  /*0fa0*/  STG.E desc[UR12][R4.64], R8 ;  /* 0x0000000804007986 */ /* 0x000fe2000c10190c */
[----:B------:R-:W-:Y:S05]  /*0fb0*/  EXIT ;  /* 0x000000000000794d */ /* 0x000fea0003800000 */
.L_x_8:
[----:B------:R-:W-:-:S00]  /*0fc0*/  BRA `(.L_x_8) ;  /* 0xfffffffc00fc7947 */ /* 0x000fc0000383ffff */
[----:B------:R-:W-:-:S00]  /*0fd0*/  NOP ;  /* 0x0000000000007918 */ /* 0x000fc00000000000 */
        /* <DEDUP_REMOVED lines=10> */
.L_x_9:


//--------------------- .nv.shared.reserved.0     --------------------------
	.section	.nv.shared.reserved.0,"aw",@nobits
	.weak		__nv_reservedSMEM_offset_0_alias
	.size		__nv_reservedSMEM_offset_0_alias, 0, 64
	.other		__nv_reservedSMEM_offset_0_alias,@"STO_CUDA_RESERVED_SHARED STV_DEFAULT"
__nv_reservedSMEM_offset_0_alias:
	.zero		0
	.zero		64


//--------------------- .nv.constant0._Z11convolutionPfS_S_xxx --------------------------
	.section	.nv.constant0._Z11convolutionPfS_S_xxx,"a",@progbits
	.sectionflags	@""
	.align	4
.nv.constant0._Z11convolutionPfS_S_xxx:
	.zero		944


//--------------------- SYMBOLS --------------------------

	.type		.nv.reservedSmem.offset0,@object
	.size		.nv.reservedSmem.offset0,0x4
